//
// Generated by NVIDIA NVVM Compiler
//
// Compiler Build ID: CL-36424714
// Cuda compilation tools, release 13.0, V13.0.88
// Based on NVVM 20.0.0
//

.version 9.0
.target sm_100
.address_size 64

	// .globl	_Z3TSPPiPfS0_ii

.visible .entry _Z3TSPPiPfS0_ii(
	.param .u64 .ptr .align 1 _Z3TSPPiPfS0_ii_param_0,
	.param .u64 .ptr .align 1 _Z3TSPPiPfS0_ii_param_1,
	.param .u64 .ptr .align 1 _Z3TSPPiPfS0_ii_param_2,
	.param .u32 _Z3TSPPiPfS0_ii_param_3,
	.param .u32 _Z3TSPPiPfS0_ii_param_4
)
{
	.reg .pred 	%p<11>;
	.reg .b32 	%r<66>;
	.reg .b32 	%f<55>;
	.reg .b64 	%rd<57>;

	ld.param.u64 	%rd7, [_Z3TSPPiPfS0_ii_param_0];
	ld.param.u64 	%rd8, [_Z3TSPPiPfS0_ii_param_1];
	ld.param.u64 	%rd9, [_Z3TSPPiPfS0_ii_param_2];
	ld.param.u32 	%r18, [_Z3TSPPiPfS0_ii_param_3];
	ld.param.u32 	%r19, [_Z3TSPPiPfS0_ii_param_4];
	cvta.to.global.u64 	%rd1, %rd9;
	mov.u32 	%r20, %ctaid.x;
	mov.u32 	%r21, %tid.x;
	mov.u32 	%r22, %ntid.x;
	mad.lo.s32 	%r1, %r20, %r22, %r21;
	setp.ge.s32 	%p1, %r1, %r19;
	@%p1 bra 	$L__BB0_14;
	cvta.to.global.u64 	%rd2, %rd7;
	mul.lo.s32 	%r2, %r18, %r1;
	mul.wide.s32 	%rd10, %r2, 4;
	add.s64 	%rd3, %rd2, %rd10;
	add.s32 	%r3, %r18, -1;
	setp.lt.s32 	%p2, %r18, 2;
	mov.f32 	%f54, 0f00000000;
	@%p2 bra 	$L__BB0_13;
	add.s32 	%r24, %r18, -2;
	and.b32  	%r4, %r3, 7;
	setp.lt.u32 	%p3, %r24, 7;
	mov.f32 	%f54, 0f00000000;
	mov.b32 	%r64, 0;
	@%p3 bra 	$L__BB0_5;
	and.b32  	%r64, %r3, -8;
	ld.global.u32 	%r62, [%rd3];
	neg.s32 	%r61, %r64;
	add.s64 	%rd12, %rd10, %rd2;
	add.s64 	%rd56, %rd12, 16;
	mov.f32 	%f54, 0f00000000;
$L__BB0_4:
	.pragma "nounroll";
	ld.global.u32 	%r25, [%rd56+-12];
	mad.lo.s32 	%r26, %r62, %r18, %r25;
	mul.wide.s32 	%rd13, %r26, 4;
	add.s64 	%rd14, %rd1, %rd13;
	ld.global.f32 	%f17, [%rd14];
	add.f32 	%f18, %f54, %f17;
	ld.global.u32 	%r27, [%rd56+-8];
	mad.lo.s32 	%r28, %r25, %r18, %r27;
	mul.wide.s32 	%rd15, %r28, 4;
	add.s64 	%rd16, %rd1, %rd15;
	ld.global.f32 	%f19, [%rd16];
	add.f32 	%f20, %f18, %f19;
	ld.global.u32 	%r29, [%rd56+-4];
	mad.lo.s32 	%r30, %r27, %r18, %r29;
	mul.wide.s32 	%rd17, %r30, 4;
	add.s64 	%rd18, %rd1, %rd17;
	ld.global.f32 	%f21, [%rd18];
	add.f32 	%f22, %f20, %f21;
	ld.global.u32 	%r31, [%rd56];
	mad.lo.s32 	%r32, %r29, %r18, %r31;
	mul.wide.s32 	%rd19, %r32, 4;
	add.s64 	%rd20, %rd1, %rd19;
	ld.global.f32 	%f23, [%rd20];
	add.f32 	%f24, %f22, %f23;
	ld.global.u32 	%r33, [%rd56+4];
	mad.lo.s32 	%r34, %r31, %r18, %r33;
	mul.wide.s32 	%rd21, %r34, 4;
	add.s64 	%rd22, %rd1, %rd21;
	ld.global.f32 	%f25, [%rd22];
	add.f32 	%f26, %f24, %f25;
	ld.global.u32 	%r35, [%rd56+8];
	mad.lo.s32 	%r36, %r33, %r18, %r35;
	mul.wide.s32 	%rd23, %r36, 4;
	add.s64 	%rd24, %rd1, %rd23;
	ld.global.f32 	%f27, [%rd24];
	add.f32 	%f28, %f26, %f27;
	ld.global.u32 	%r37, [%rd56+12];
	mad.lo.s32 	%r38, %r35, %r18, %r37;
	mul.wide.s32 	%rd25, %r38, 4;
	add.s64 	%rd26, %rd1, %rd25;
	ld.global.f32 	%f29, [%rd26];
	add.f32 	%f30, %f28, %f29;
	ld.global.u32 	%r62, [%rd56+16];
	mad.lo.s32 	%r39, %r37, %r18, %r62;
	mul.wide.s32 	%rd27, %r39, 4;
	add.s64 	%rd28, %rd1, %rd27;
	ld.global.f32 	%f31, [%rd28];
	add.f32 	%f54, %f30, %f31;
	add.s32 	%r61, %r61, 8;
	add.s64 	%rd56, %rd56, 32;
	setp.ne.s32 	%p4, %r61, 0;
	@%p4 bra 	$L__BB0_4;
$L__BB0_5:
	setp.eq.s32 	%p5, %r4, 0;
	@%p5 bra 	$L__BB0_13;
	and.b32  	%r13, %r3, 3;
	setp.lt.u32 	%p6, %r4, 4;
	@%p6 bra 	$L__BB0_8;
	mul.wide.u32 	%rd29, %r64, 4;
	add.s64 	%rd30, %rd3, %rd29;
	ld.global.u32 	%r40, [%rd30];
	ld.global.u32 	%r41, [%rd30+4];
	mad.lo.s32 	%r42, %r40, %r18, %r41;
	mul.wide.s32 	%rd31, %r42, 4;
	add.s64 	%rd32, %rd1, %rd31;
	ld.global.f32 	%f33, [%rd32];
	add.f32 	%f34, %f54, %f33;
	ld.global.u32 	%r43, [%rd30+8];
	mad.lo.s32 	%r44, %r41, %r18, %r43;
	mul.wide.s32 	%rd33, %r44, 4;
	add.s64 	%rd34, %rd1, %rd33;
	ld.global.f32 	%f35, [%rd34];
	add.f32 	%f36, %f34, %f35;
	ld.global.u32 	%r45, [%rd30+12];
	mad.lo.s32 	%r46, %r43, %r18, %r45;
	mul.wide.s32 	%rd35, %r46, 4;
	add.s64 	%rd36, %rd1, %rd35;
	ld.global.f32 	%f37, [%rd36];
	add.f32 	%f38, %f36, %f37;
	add.s32 	%r64, %r64, 4;
	ld.global.u32 	%r47, [%rd30+16];
	mad.lo.s32 	%r48, %r45, %r18, %r47;
	mul.wide.s32 	%rd37, %r48, 4;
	add.s64 	%rd38, %rd1, %rd37;
	ld.global.f32 	%f39, [%rd38];
	add.f32 	%f54, %f38, %f39;
$L__BB0_8:
	setp.eq.s32 	%p7, %r13, 0;
	@%p7 bra 	$L__BB0_13;
	setp.eq.s32 	%p8, %r13, 1;
	@%p8 bra 	$L__BB0_11;
	mul.wide.u32 	%rd39, %r64, 4;
	add.s64 	%rd40, %rd3, %rd39;
	ld.global.u32 	%r49, [%rd40];
	ld.global.u32 	%r50, [%rd40+4];
	mad.lo.s32 	%r51, %r49, %r18, %r50;
	mul.wide.s32 	%rd41, %r51, 4;
	add.s64 	%rd42, %rd1, %rd41;
	ld.global.f32 	%f41, [%rd42];
	add.f32 	%f42, %f54, %f41;
	add.s32 	%r64, %r64, 2;
	ld.global.u32 	%r52, [%rd40+8];
	mad.lo.s32 	%r53, %r50, %r18, %r52;
	mul.wide.s32 	%rd43, %r53, 4;
	add.s64 	%rd44, %rd1, %rd43;
	ld.global.f32 	%f43, [%rd44];
	add.f32 	%f54, %f42, %f43;
$L__BB0_11:
	and.b32  	%r54, %r3, 1;
	setp.eq.b32 	%p9, %r54, 1;
	not.pred 	%p10, %p9;
	@%p10 bra 	$L__BB0_13;
	mul.wide.u32 	%rd45, %r64, 4;
	add.s64 	%rd46, %rd3, %rd45;
	ld.global.u32 	%r55, [%rd46];
	ld.global.u32 	%r56, [%rd46+4];
	mad.lo.s32 	%r57, %r55, %r18, %r56;
	mul.wide.s32 	%rd47, %r57, 4;
	add.s64 	%rd48, %rd1, %rd47;
	ld.global.f32 	%f44, [%rd48];
	add.f32 	%f54, %f54, %f44;
$L__BB0_13:
	mul.wide.s32 	%rd49, %r3, 4;
	add.s64 	%rd50, %rd3, %rd49;
	ld.global.u32 	%r58, [%rd50];
	ld.global.u32 	%r59, [%rd3];
	mad.lo.s32 	%r60, %r58, %r18, %r59;
	mul.wide.s32 	%rd51, %r60, 4;
	add.s64 	%rd52, %rd1, %rd51;
	ld.global.f32 	%f45, [%rd52];
	add.f32 	%f46, %f54, %f45;
	cvta.to.global.u64 	%rd53, %rd8;
	mul.wide.u32 	%rd54, %r1, 4;
	add.s64 	%rd55, %rd53, %rd54;
	st.global.f32 	[%rd55], %f46;
$L__BB0_14:
	ret;

}


// ===== COMPILED SASS (sm_100) =====

	.target	sm_100

	.elftype	@"ET_EXEC"


//--------------------- .note.nv.tkinfo           --------------------------
	.section	.note.nv.tkinfo,"",@"SHT_NOTE"
	.sectionflags	@"SHF_NOTE_NV_TKINFO"
	.tkinfo
        /*0018*/ 	.word	0x00000002
        /*0030*/ 	.string	""
        /*0030*/ 	.string	"ptxas"
        /*0030*/ 	.string	"Cuda compilation tools, release 13.0, V13.0.88"
        /*0030*/ 	.string	"Build cuda_13.0.r13.0/compiler.36424714_0"
        /*0030*/ 	.string	"-arch sm_100 -m 64 "



//--------------------- .note.nv.cuinfo           --------------------------
	.section	.note.nv.cuinfo,"",@"SHT_NOTE"
	.sectionflags	@"SHF_NOTE_NV_CUINFO"
        /*0018*/ 	.short	0x0002
        /*001a*/ 	.short	0x0064
        /*001c*/ 	.short	0x0082
	.zero		2


//--------------------- .nv.info                  --------------------------
	.section	.nv.info,"",@"SHT_CUDA_INFO"
	.align	4


	//----- nvinfo : EIATTR_REGCOUNT
	.align		4
        /*0000*/ 	.byte	0x04, 0x2f
        /*0002*/ 	.short	(.L_1 - .L_0)
	.align		4
.L_0:
        /*0004*/ 	.word	index@(_Z3TSPPiPfS0_ii)
        /*0008*/ 	.word	0x00000020


	//----- nvinfo : EIATTR_FRAME_SIZE
	.align		4
.L_1:
        /*000c*/ 	.byte	0x04, 0x11
        /*000e*/ 	.short	(.L_3 - .L_2)
	.align		4
.L_2:
        /*0010*/ 	.word	index@(_Z3TSPPiPfS0_ii)
        /*0014*/ 	.word	0x00000000


	//----- nvinfo : EIATTR_MIN_STACK_SIZE
	.align		4
.L_3:
        /*0018*/ 	.byte	0x04, 0x12
        /*001a*/ 	.short	(.L_5 - .L_4)
	.align		4
.L_4:
        /*001c*/ 	.word	index@(_Z3TSPPiPfS0_ii)
        /*0020*/ 	.word	0x00000000
.L_5:


//--------------------- .nv.compat                --------------------------
	.section	.nv.compat,"",@"SHT_CUDA_COMPAT_INFO"
	.align	4
        /*0000*/ 	.byte	0x02, 0x09, 0x00, 0x00, 0x02, 0x02, 0x01, 0x00, 0x02, 0x05, 0x05, 0x00, 0x03, 0x07, 0x01, 0x01
        /*0010*/ 	.byte	0x02, 0x03, 0x00, 0x00, 0x02, 0x06, 0x01, 0x00, 0x04, 0x0b, 0x08, 0x00, 0x09, 0x00, 0x00, 0x00
        /*0020*/ 	.byte	0x00, 0x00, 0x00, 0x00


//--------------------- .nv.info._Z3TSPPiPfS0_ii  --------------------------
	.section	.nv.info._Z3TSPPiPfS0_ii,"",@"SHT_CUDA_INFO"
	.sectionflags	@""
	.align	4


	//----- nvinfo : EIATTR_CUDA_API_VERSION
	.align		4
        /*0000*/ 	.byte	0x04, 0x37
        /*0002*/ 	.short	(.L_7 - .L_6)
.L_6:
        /*0004*/ 	.word	0x00000082


	//----- nvinfo : EIATTR_KPARAM_INFO
	.align		4
.L_7:
        /*0008*/ 	.byte	0x04, 0x17
        /*000a*/ 	.short	(.L_9 - .L_8)
.L_8:
        /*000c*/ 	.word	0x00000000
        /*0010*/ 	.short	0x0004
        /*0012*/ 	.short	0x001c
        /*0014*/ 	.byte	0x00, 0xf0, 0x11, 0x00


	//----- nvinfo : EIATTR_KPARAM_INFO
	.align		4
.L_9:
        /*0018*/ 	.byte	0x04, 0x17
        /*001a*/ 	.short	(.L_11 - .L_10)
.L_10:
        /*001c*/ 	.word	0x00000000
        /*0020*/ 	.short	0x0003
        /*0022*/ 	.short	0x0018
        /*0024*/ 	.byte	0x00, 0xf0, 0x11, 0x00


	//----- nvinfo : EIATTR_KPARAM_INFO
	.align		4
.L_11:
        /*0028*/ 	.byte	0x04, 0x17
        /*002a*/ 	.short	(.L_13 - .L_12)
.L_12:
        /*002c*/ 	.word	0x00000000
        /*0030*/ 	.short	0x0002
        /*0032*/ 	.short	0x0010
        /*0034*/ 	.byte	0x00, 0xf5, 0x21, 0x00


	//----- nvinfo : EIATTR_KPARAM_INFO
	.align		4
.L_13:
        /*0038*/ 	.byte	0x04, 0x17
        /*003a*/ 	.short	(.L_15 - .L_14)
.L_14:
        /*003c*/ 	.word	0x00000000
        /*0040*/ 	.short	0x0001
        /*0042*/ 	.short	0x0008
        /*0044*/ 	.byte	0x00, 0xf5, 0x21, 0x00


	//----- nvinfo : EIATTR_KPARAM_INFO
	.align		4
.L_15:
        /*0048*/ 	.byte	0x04, 0x17
        /*004a*/ 	.short	(.L_17 - .L_16)
.L_16:
        /*004c*/ 	.word	0x00000000
        /*0050*/ 	.short	0x0000
        /*0052*/ 	.short	0x0000
        /*0054*/ 	.byte	0x00, 0xf5, 0x21, 0x00


	//----- nvinfo : EIATTR_SPARSE_MMA_MASK
	.align		4
.L_17:
        /*0058*/ 	.byte	0x03, 0x50
        /*005a*/ 	.short	0x0000


	//----- nvinfo : EIATTR_MAXREG_COUNT
	.align		4
        /*005c*/ 	.byte	0x03, 0x1b
        /*005e*/ 	.short	0x00ff


	//----- nvinfo : EIATTR_MERCURY_ISA_VERSION
	.align		4
        /*0060*/ 	.byte	0x03, 0x5f
        /*0062*/ 	.short	0x0101


	//----- nvinfo : EIATTR_VRC_CTA_INIT_COUNT
	.align		4
        /*0064*/ 	.byte	0x02, 0x4a
	.zero		1
	.zero		1


	//----- nvinfo : EIATTR_EXIT_INSTR_OFFSETS
	.align		4
        /*0068*/ 	.byte	0x04, 0x1c
        /*006a*/ 	.short	(.L_19 - .L_18)


	//   ....[0]....
.L_18:
        /*006c*/ 	.word	0x00000070


	//   ....[1]....
        /*0070*/ 	.word	0x000008e0


	//----- nvinfo : EIATTR_CBANK_PARAM_SIZE
	.align		4
.L_19:
        /*0074*/ 	.byte	0x03, 0x19
        /*0076*/ 	.short	0x0020


	//----- nvinfo : EIATTR_PARAM_CBANK
	.align		4
        /*0078*/ 	.byte	0x04, 0x0a
        /*007a*/ 	.short	(.L_21 - .L_20)
	.align		4
.L_20:
        /*007c*/ 	.word	index@(.nv.constant0._Z3TSPPiPfS0_ii)
        /*0080*/ 	.short	0x0380
        /*0082*/ 	.short	0x0020


	//----- nvinfo : EIATTR_SW_WAR
	.align		4
.L_21:
        /*0084*/ 	.byte	0x04, 0x36
        /*0086*/ 	.short	(.L_23 - .L_22)
.L_22:
        /*0088*/ 	.word	0x00000008
.L_23:


//--------------------- .nv.callgraph             --------------------------
	.section	.nv.callgraph,"",@"SHT_CUDA_CALLGRAPH"
	.align	4
	.sectionentsize	8
	.align		4
        /*0000*/ 	.word	0x00000000
	.align		4
        /*0004*/ 	.word	0xffffffff
	.align		4
        /*0008*/ 	.word	0x00000000
	.align		4
        /*000c*/ 	.word	0xfffffffe
	.align		4
        /*0010*/ 	.word	0x00000000
	.align		4
        /*0014*/ 	.word	0xfffffffd
	.align		4
        /*0018*/ 	.word	0x00000000
	.align		4
        /*001c*/ 	.word	0xfffffffc


//--------------------- .text._Z3TSPPiPfS0_ii     --------------------------
	.section	.text._Z3TSPPiPfS0_ii,"ax",@progbits
	.align	128
        .global         _Z3TSPPiPfS0_ii
        .type           _Z3TSPPiPfS0_ii,@function
        .size           _Z3TSPPiPfS0_ii,(.L_x_5 - _Z3TSPPiPfS0_ii)
        .other          _Z3TSPPiPfS0_ii,@"STO_CUDA_ENTRY STV_DEFAULT"
_Z3TSPPiPfS0_ii:
.text._Z3TSPPiPfS0_ii:
[----:B------:R-:W-:Y:S01]  /*0000*/  LDC R1, c[0x0][0x37c] ;  /* 0x0000df00ff017b82 */ /* 0x000fe20000000800 */
[----:B------:R-:W0:Y:S07]  /*0010*/  S2R R0, SR_TID.X ;  /* 0x0000000000007919 */ /* 0x000e2e0000002100 */
[----:B------:R-:W0:Y:S01]  /*0020*/  S2UR UR4, SR_CTAID.X ;  /* 0x00000000000479c3 */ /* 0x000e220000002500 */
[----:B------:R-:W1:Y:S07]  /*0030*/  LDCU UR5, c[0x0][0x39c] ;  /* 0x00007380ff0577ac */ /* 0x000e6e0008000800 */
[----:B------:R-:W0:Y:S02]  /*0040*/  LDC R3, c[0x0][0x360] ;  /* 0x0000d800ff037b82 */ /* 0x000e240000000800 */
[----:B0-----:R-:W-:-:S05]  /*0050*/  IMAD R0, R3, UR4, R0 ;  /* 0x0000000403007c24 */ /* 0x001fca000f8e0200 */
[----:B-1----:R-:W-:-:S13]  /*0060*/  ISETP.GE.AND P0, PT, R0, UR5, PT ;  /* 0x0000000500007c0c */ /* 0x002fda000bf06270 */
[----:B------:R-:W-:Y:S05]  /*0070*/  @P0 EXIT ;  /* 0x000000000000094d */ /* 0x000fea0003800000 */
[----:B------:R-:W0:Y:S01]  /*0080*/  LDC R21, c[0x0][0x398] ;  /* 0x0000e600ff157b82 */ /* 0x000e220000000800 */
[----:B------:R-:W1:Y:S01]  /*0090*/  LDCU.64 UR4, c[0x0][0x358] ;  /* 0x00006b00ff0477ac */ /* 0x000e620008000a00 */
[----:B------:R-:W-:-:S06]  /*00a0*/  HFMA2 R22, -RZ, RZ, 0, 0 ;  /* 0x00000000ff167431 */ /* 0x000fcc00000001ff */
[----:B------:R-:W2:Y:S01]  /*00b0*/  LDC.64 R2, c[0x0][0x380] ;  /* 0x0000e000ff027b82 */ /* 0x000ea20000000a00 */
[C---:B0-----:R-:W-:Y:S01]  /*00c0*/  ISETP.GE.AND P0, PT, R21.reuse, 0x2, PT ;  /* 0x000000021500780c */ /* 0x041fe20003f06270 */
[----:B------:R-:W-:Y:S01]  /*00d0*/  IMAD R5, R0, R21, RZ ;  /* 0x0000001500057224 */ /* 0x000fe200078e02ff */
[----:B------:R-:W-:-:S03]  /*00e0*/  IADD3 R23, PT, PT, R21, -0x1, RZ ;  /* 0xffffffff15177810 */ /* 0x000fc60007ffe0ff */
[----:B--2---:R-:W-:-:S08]  /*00f0*/  IMAD.WIDE R2, R5, 0x4, R2 ;  /* 0x0000000405027825 */ /* 0x004fd000078e0202 */
[----:B-1----:R-:W-:Y:S05]  /*0100*/  @!P0 BRA `(.L_x_0) ;  /* 0x0000000400c88947 */ /* 0x002fea0003800000 */
[----:B------:R-:W-:Y:S02]  /*0110*/  IADD3 R4, PT, PT, R21, -0x2, RZ ;  /* 0xfffffffe15047810 */ /* 0x000fe40007ffe0ff */
[----:B------:R-:W-:Y:S02]  /*0120*/  LOP3.LUT R28, R23, 0x7, RZ, 0xc0, !PT ;  /* 0x00000007171c7812 */ /* 0x000fe400078ec0ff */
[----:B------:R-:W-:Y:S02]  /*0130*/  ISETP.GE.U32.AND P1, PT, R4, 0x7, PT ;  /* 0x000000070400780c */ /* 0x000fe40003f26070 */
[----:B------:R-:W-:Y:S02]  /*0140*/  ISETP.NE.AND P0, PT, R28, RZ, PT ;  /* 0x000000ff1c00720c */ /* 0x000fe40003f05270 */
[----:B------:R-:W-:Y:S02]  /*0150*/  MOV R22, RZ ;  /* 0x000000ff00167202 */ /* 0x000fe40000000f00 */
[----:B------:R-:W-:-:S07]  /*0160*/  MOV R25, RZ ;  /* 0x000000ff00197202 */ /* 0x000fce0000000f00 */
[----:B------:R-:W-:Y:S05]  /*0170*/  @!P1 BRA `(.L_x_1) ;  /* 0x0000000000d09947 */ /* 0x000fea0003800000 */
[----:B------:R0:W5:Y:S01]  /*0180*/  LDG.E R20, desc[UR4][R2.64] ;  /* 0x0000000402147981 */ /* 0x000162000c1e1900 */
[----:B------:R-:W-:Y:S02]  /*0190*/  IADD3 R4, P1, PT, R2, 0x10, RZ ;  /* 0x0000001002047810 */ /* 0x000fe40007f3e0ff */
[----:B------:R-:W-:Y:S02]  /*01a0*/  LOP3.LUT R25, R23, 0xfffffff8, RZ, 0xc0, !PT ;  /* 0xfffffff817197812 */ /* 0x000fe400078ec0ff */
[----:B------:R-:W-:Y:S02]  /*01b0*/  MOV R22, RZ ;  /* 0x000000ff00167202 */ /* 0x000fe40000000f00 */
[----:B------:R-:W-:Y:S02]  /*01c0*/  IADD3.X R5, PT, PT, RZ, R3, RZ, P1, !PT ;  /* 0x00000003ff057210 */ /* 0x000fe40000ffe4ff */
[----:B------:R-:W-:-:S07]  /*01d0*/  IADD3 R24, PT, PT, -R25, RZ, RZ ;  /* 0x000000ff19187210 */ /* 0x000fce0007ffe1ff */
.L_x_2:
[----:B------:R-:W2:Y:S01]  /*01e0*/  LDG.E R8, desc[UR4][R4.64+-0xc] ;  /* 0xfffff40404087981 */ /* 0x000ea2000c1e1900 */
[----:B------:R-:W1:Y:S03]  /*01f0*/  LDC.64 R6, c[0x0][0x390] ;  /* 0x0000e400ff067b82 */ /* 0x000e660000000a00 */
[----:B------:R-:W3:Y:S04]  /*0200*/  LDG.E R18, desc[UR4][R4.64+-0x8] ;  /* 0xfffff80404127981 */ /* 0x000ee8000c1e1900 */
[----:B------:R-:W4:Y:S04]  /*0210*/  LDG.E R9, desc[UR4][R4.64+-0x4] ;  /* 0xfffffc0404097981 */ /* 0x000f28000c1e1900 */
[----:B------:R-:W4:Y:S04]  /*0220*/  LDG.E R10, desc[UR4][R4.64] ;  /* 0x00000004040a7981 */ /* 0x000f28000c1e1900 */
[----:B------:R-:W4:Y:S04]  /*0230*/  LDG.E R12, desc[UR4][R4.64+0x4] ;  /* 0x00000404040c7981 */ /* 0x000f28000c1e1900 */
[----:B------:R-:W4:Y:S04]  /*0240*/  LDG.E R16, desc[UR4][R4.64+0x8] ;  /* 0x0000080404107981 */ /* 0x000f28000c1e1900 */
[----:B------:R-:W4:Y:S01]  /*0250*/  LDG.E R26, desc[UR4][R4.64+0xc] ;  /* 0x00000c04041a7981 */ /* 0x000f22000c1e1900 */
[----:B--2--5:R-:W-:-:S03]  /*0260*/  IMAD R15, R20, R21, R8 ;  /* 0x00000015140f7224 */ /* 0x024fc600078e0208 */
[----:B------:R-:W2:Y:S01]  /*0270*/  LDG.E R20, desc[UR4][R4.64+0x10] ;  /* 0x0000100404147981 */ /* 0x000ea2000c1e1900 */
[----:B---3--:R-:W-:Y:S02]  /*0280*/  IMAD R19, R8, R21, R18 ;  /* 0x0000001508137224 */ /* 0x008fe400078e0212 */
[----:B-1----:R-:W-:-:S04]  /*0290*/  IMAD.WIDE R14, R15, 0x4, R6 ;  /* 0x000000040f0e7825 */ /* 0x002fc800078e0206 */
[----:B----4-:R-:W-:Y:S01]  /*02a0*/  IMAD R11, R18, R21, R9 ;  /* 0x00000015120b7224 */ /* 0x010fe200078e0209 */
[----:B------:R1:W3:Y:S01]  /*02b0*/  LDG.E R27, desc[UR4][R14.64] ;  /* 0x000000040e1b7981 */ /* 0x0002e2000c1e1900 */
[----:B------:R-:W-:-:S04]  /*02c0*/  IMAD.WIDE R18, R19, 0x4, R6 ;  /* 0x0000000413127825 */ /* 0x000fc800078e0206 */
[-C--:B------:R-:W-:Y:S02]  /*02d0*/  IMAD R13, R9, R21.reuse, R10 ;  /* 0x00000015090d7224 */ /* 0x080fe400078e020a */
[----:B------:R-:W-:Y:S01]  /*02e0*/  IMAD.WIDE R8, R11, 0x4, R6 ;  /* 0x000000040b087825 */ /* 0x000fe200078e0206 */
[----:B------:R2:W4:Y:S03]  /*02f0*/  LDG.E R18, desc[UR4][R18.64] ;  /* 0x0000000412127981 */ /* 0x000526000c1e1900 */
[-C--:B------:R-:W-:Y:S02]  /*0300*/  IMAD R17, R10, R21.reuse, R12 ;  /* 0x000000150a117224 */ /* 0x080fe400078e020c */
[----:B------:R-:W-:Y:S01]  /*0310*/  IMAD.WIDE R10, R13, 0x4, R6 ;  /* 0x000000040d0a7825 */ /* 0x000fe200078e0206 */
[----:B------:R-:W4:Y:S03]  /*0320*/  LDG.E R8, desc[UR4][R8.64] ;  /* 0x0000000408087981 */ /* 0x000f26000c1e1900 */
[----:B------:R-:W-:-:S02]  /*0330*/  IMAD R29, R12, R21, R16 ;  /* 0x000000150c1d7224 */ /* 0x000fc400078e0210 */
[----:B------:R-:W-:Y:S01]  /*0340*/  IMAD.WIDE R12, R17, 0x4, R6 ;  /* 0x00000004110c7825 */ /* 0x000fe200078e0206 */
[----:B------:R-:W4:Y:S03]  /*0350*/  LDG.E R10, desc[UR4][R10.64] ;  /* 0x000000040a0a7981 */ /* 0x000f26000c1e1900 */
[----:B------:R-:W-:Y:S02]  /*0360*/  IMAD R17, R16, R21, R26 ;  /* 0x0000001510117224 */ /* 0x000fe400078e021a */
[--C-:B-1----:R-:W-:Y:S01]  /*0370*/  IMAD.WIDE R14, R29, 0x4, R6.reuse ;  /* 0x000000041d0e7825 */ /* 0x102fe200078e0206 */
[----:B------:R-:W4:Y:S03]  /*0380*/  LDG.E R12, desc[UR4][R12.64] ;  /* 0x000000040c0c7981 */ /* 0x000f26000c1e1900 */
[----:B------:R-:W-:-:S02]  /*0390*/  IMAD.WIDE R16, R17, 0x4, R6 ;  /* 0x0000000411107825 */ /* 0x000fc400078e0206 */
[----:B------:R-:W4:Y:S04]  /*03a0*/  LDG.E R14, desc[UR4][R14.64] ;  /* 0x000000040e0e7981 */ /* 0x000f28000c1e1900 */
[----:B------:R-:W4:Y:S01]  /*03b0*/  LDG.E R16, desc[UR4][R16.64] ;  /* 0x0000000410107981 */ /* 0x000f22000c1e1900 */
[----:B--2---:R-:W-:-:S04]  /*03c0*/  IMAD R19, R26, R21, R20 ;  /* 0x000000151a137224 */ /* 0x004fc800078e0214 */
[----:B------:R-:W-:-:S06]  /*03d0*/  IMAD.WIDE R6, R19, 0x4, R6 ;  /* 0x0000000413067825 */ /* 0x000fcc00078e0206 */
[----:B------:R-:W2:Y:S01]  /*03e0*/  LDG.E R7, desc[UR4][R6.64] ;  /* 0x0000000406077981 */ /* 0x000ea2000c1e1900 */
[----:B---3--:R-:W-:Y:S01]  /*03f0*/  FADD R27, R27, R22 ;  /* 0x000000161b1b7221 */ /* 0x008fe20000000000 */
[----:B------:R-:W-:-:S03]  /*0400*/  IADD3 R24, PT, PT, R24, 0x8, RZ ;  /* 0x0000000818187810 */ /* 0x000fc60007ffe0ff */
[----:B----4-:R-:W-:Y:S01]  /*0410*/  FADD R27, R27, R18 ;  /* 0x000000121b1b7221 */ /* 0x010fe20000000000 */
[----:B------:R-:W-:-:S03]  /*0420*/  ISETP.NE.AND P1, PT, R24, RZ, PT ;  /* 0x000000ff1800720c */ /* 0x000fc60003f25270 */
[----:B------:R-:W-:-:S04]  /*0430*/  FADD R27, R27, R8 ;  /* 0x000000081b1b7221 */ /* 0x000fc80000000000 */
[----:B------:R-:W-:-:S04]  /*0440*/  FADD R27, R27, R10 ;  /* 0x0000000a1b1b7221 */ /* 0x000fc80000000000 */
[----:B------:R-:W-:Y:S01]  /*0450*/  FADD R27, R27, R12 ;  /* 0x0000000c1b1b7221 */ /* 0x000fe20000000000 */
[----:B------:R-:W-:-:S03]  /*0460*/  IADD3 R4, P2, PT, R4, 0x20, RZ ;  /* 0x0000002004047810 */ /* 0x000fc60007f5e0ff */
[----:B------:R-:W-:-:S04]  /*0470*/  FADD R27, R27, R14 ;  /* 0x0000000e1b1b7221 */ /* 0x000fc80000000000 */
[----:B------:R-:W-:Y:S01]  /*0480*/  FADD R16, R27, R16 ;  /* 0x000000101b107221 */ /* 0x000fe20000000000 */
[----:B------:R-:W-:-:S03]  /*0490*/  IADD3.X R5, PT, PT, RZ, R5, RZ, P2, !PT ;  /* 0x00000005ff057210 */ /* 0x000fc600017fe4ff */
[----:B--2---:R-:W-:Y:S01]  /*04a0*/  FADD R22, R16, R7 ;  /* 0x0000000710167221 */ /* 0x004fe20000000000 */
[----:B------:R-:W-:Y:S06]  /*04b0*/  @P1 BRA `(.L_x_2) ;  /* 0xfffffffc00481947 */ /* 0x000fec000383ffff */
.L_x_1:
[----:B------:R-:W-:Y:S05]  /*04c0*/  @!P0 BRA `(.L_x_0) ;  /* 0x0000000000d88947 */ /* 0x000fea0003800000 */
[----:B------:R-:W-:Y:S02]  /*04d0*/  ISETP.GE.U32.AND P0, PT, R28, 0x4, PT ;  /* 0x000000041c00780c */ /* 0x000fe40003f06070 */
[----:B------:R-:W-:-:S04]  /*04e0*/  LOP3.LUT R14, R23, 0x3, RZ, 0xc0, !PT ;  /* 0x00000003170e7812 */ /* 0x000fc800078ec0ff */
[----:B------:R-:W-:-:S07]  /*04f0*/  ISETP.NE.AND P1, PT, R14, RZ, PT ;  /* 0x000000ff0e00720c */ /* 0x000fce0003f25270 */
[----:B------:R-:W-:Y:S06]  /*0500*/  @!P0 BRA `(.L_x_3) ;  /* 0x0000000000608947 */ /* 0x000fec0003800000 */
[----:B------:R-:W-:Y:S01]  /*0510*/  IMAD.WIDE.U32 R10, R25, 0x4, R2 ;  /* 0x00000004190a7825 */ /* 0x000fe200078e0002 */
[----:B------:R-:W1:Y:S04]  /*0520*/  LDC.64 R4, c[0x0][0x390] ;  /* 0x0000e400ff047b82 */ /* 0x000e680000000a00 */
[----:B------:R-:W2:Y:S04]  /*0530*/  LDG.E R6, desc[UR4][R10.64] ;  /* 0x000000040a067981 */ /* 0x000ea8000c1e1900 */
[----:B------:R-:W2:Y:S04]  /*0540*/  LDG.E R8, desc[UR4][R10.64+0x4] ;  /* 0x000004040a087981 */ /* 0x000ea8000c1e1900 */
[----:B------:R-:W3:Y:S04]  /*0550*/  LDG.E R12, desc[UR4][R10.64+0x8] ;  /* 0x000008040a0c7981 */ /* 0x000ee8000c1e1900 */
[----:B------:R-:W4:Y:S04]  /*0560*/  LDG.E R16, desc[UR4][R10.64+0xc] ;  /* 0x00000c040a107981 */ /* 0x000f28000c1e1900 */
[----:B------:R-:W5:Y:S01]  /*0570*/  LDG.E R15, desc[UR4][R10.64+0x10] ;  /* 0x000010040a0f7981 */ /* 0x000f62000c1e1900 */
[----:B--2---:R-:W-:-:S02]  /*0580*/  IMAD R7, R6, R21, R8 ;  /* 0x0000001506077224 */ /* 0x004fc400078e0208 */
[----:B---3--:R-:W-:Y:S02]  /*0590*/  IMAD R9, R8, R21, R12 ;  /* 0x0000001508097224 */ /* 0x008fe400078e020c */
[----:B-1----:R-:W-:-:S04]  /*05a0*/  IMAD.WIDE R6, R7, 0x4, R4 ;  /* 0x0000000407067825 */ /* 0x002fc800078e0204 */
[-C--:B----4-:R-:W-:Y:S02]  /*05b0*/  IMAD R13, R12, R21.reuse, R16 ;  /* 0x000000150c0d7224 */ /* 0x090fe400078e0210 */
[----:B------:R-:W-:Y:S01]  /*05c0*/  IMAD.WIDE R8, R9, 0x4, R4 ;  /* 0x0000000409087825 */ /* 0x000fe200078e0204 */
[----:B------:R-:W2:Y:S03]  /*05d0*/  LDG.E R7, desc[UR4][R6.64] ;  /* 0x0000000406077981 */ /* 0x000ea6000c1e1900 */
[----:B-----5:R-:W-:Y:S02]  /*05e0*/  IMAD R15, R16, R21, R15 ;  /* 0x00000015100f7224 */ /* 0x020fe400078e020f */
[--C-:B------:R-:W-:Y:S01]  /*05f0*/  IMAD.WIDE R12, R13, 0x4, R4.reuse ;  /* 0x000000040d0c7825 */ /* 0x100fe200078e0204 */
[----:B------:R-:W3:Y:S03]  /*0600*/  LDG.E R9, desc[UR4][R8.64] ;  /* 0x0000000408097981 */ /* 0x000ee6000c1e1900 */
[----:B------:R-:W-:-:S02]  /*0610*/  IMAD.WIDE R4, R15, 0x4, R4 ;  /* 0x000000040f047825 */ /* 0x000fc400078e0204 */
[----:B------:R-:W4:Y:S04]  /*0620*/  LDG.E R13, desc[UR4][R12.64] ;  /* 0x000000040c0d7981 */ /* 0x000f28000c1e1900 */
[----:B------:R-:W5:Y:S01]  /*0630*/  LDG.E R5, desc[UR4][R4.64] ;  /* 0x0000000404057981 */ /* 0x000f62000c1e1900 */
[----:B------:R-:W-:Y:S01]  /*0640*/  IADD3 R25, PT, PT, R25, 0x4, RZ ;  /* 0x0000000419197810 */ /* 0x000fe20007ffe0ff */
[----:B--2---:R-:W-:-:S04]  /*0650*/  FADD R22, R22, R7 ;  /* 0x0000000716167221 */ /* 0x004fc80000000000 */
[----:B---3--:R-:W-:-:S04]  /*0660*/  FADD R22, R22, R9 ;  /* 0x0000000916167221 */ /* 0x008fc80000000000 */
[----:B----4-:R-:W-:-:S04]  /*0670*/  FADD R22, R22, R13 ;  /* 0x0000000d16167221 */ /* 0x010fc80000000000 */
[----:B-----5:R-:W-:-:S07]  /*0680*/  FADD R22, R22, R5 ;  /* 0x0000000516167221 */ /* 0x020fce0000000000 */
.L_x_3:
[----:B------:R-:W-:Y:S05]  /*0690*/  @!P1 BRA `(.L_x_0) ;  /* 0x0000000000649947 */ /* 0x000fea0003800000 */
[----:B------:R-:W-:Y:S02]  /*06a0*/  ISETP.NE.AND P0, PT, R14, 0x1, PT ;  /* 0x000000010e00780c */ /* 0x000fe40003f05270 */
[----:B------:R-:W-:-:S04]  /*06b0*/  LOP3.LUT R4, R23, 0x1, RZ, 0xc0, !PT ;  /* 0x0000000117047812 */ /* 0x000fc800078ec0ff */
[----:B------:R-:W-:-:S07]  /*06c0*/  ISETP.NE.U32.AND P1, PT, R4, 0x1, PT ;  /* 0x000000010400780c */ /* 0x000fce0003f25070 */
[C-C-:B------:R-:W-:Y:S01]  /*06d0*/  @P0 IMAD.WIDE.U32 R10, R25.reuse, 0x4, R2.reuse ;  /* 0x00000004190a0825 */ /* 0x140fe200078e0002 */
[----:B------:R-:W-:Y:S01]  /*06e0*/  @P0 IADD3 R25, PT, PT, R25, 0x2, RZ ;  /* 0x0000000219190810 */ /* 0x000fe20007ffe0ff */
[----:B------:R-:W1:Y:S03]  /*06f0*/  @P0 LDC.64 R6, c[0x0][0x390] ;  /* 0x0000e400ff060b82 */ /* 0x000e660000000a00 */
[----:B------:R-:W2:Y:S01]  /*0700*/  @P0 LDG.E R12, desc[UR4][R10.64] ;  /* 0x000000040a0c0981 */ /* 0x000ea2000c1e1900 */
[----:B------:R-:W-:-:S03]  /*0710*/  @!P1 IMAD.WIDE.U32 R8, R25, 0x4, R2 ;  /* 0x0000000419089825 */ /* 0x000fc600078e0002 */
[----:B------:R-:W2:Y:S01]  /*0720*/  @P0 LDG.E R16, desc[UR4][R10.64+0x4] ;  /* 0x000004040a100981 */ /* 0x000ea2000c1e1900 */
[----:B------:R-:W3:Y:S03]  /*0730*/  @!P1 LDC.64 R4, c[0x0][0x390] ;  /* 0x0000e400ff049b82 */ /* 0x000ee60000000a00 */
[----:B------:R-:W4:Y:S04]  /*0740*/  @P0 LDG.E R17, desc[UR4][R10.64+0x8] ;  /* 0x000008040a110981 */ /* 0x000f28000c1e1900 */
[----:B------:R-:W5:Y:S04]  /*0750*/  @!P1 LDG.E R14, desc[UR4][R8.64] ;  /* 0x00000004080e9981 */ /* 0x000f68000c1e1900 */
[----:B------:R-:W5:Y:S01]  /*0760*/  @!P1 LDG.E R15, desc[UR4][R8.64+0x4] ;  /* 0x00000404080f9981 */ /* 0x000f62000c1e1900 */
[----:B--2---:R-:W-:-:S02]  /*0770*/  @P0 IMAD R13, R12, R21, R16 ;  /* 0x000000150c0d0224 */ /* 0x004fc400078e0210 */
[----:B----4-:R-:W-:Y:S02]  /*0780*/  @P0 IMAD R17, R16, R21, R17 ;  /* 0x0000001510110224 */ /* 0x010fe400078e0211 */
[----:B-1----:R-:W-:-:S04]  /*0790*/  @P0 IMAD.WIDE R12, R13, 0x4, R6 ;  /* 0x000000040d0c0825 */ /* 0x002fc800078e0206 */
[----:B------:R-:W-:Y:S02]  /*07a0*/  @P0 IMAD.WIDE R6, R17, 0x4, R6 ;  /* 0x0000000411060825 */ /* 0x000fe400078e0206 */
[----:B------:R-:W2:Y:S02]  /*07b0*/  @P0 LDG.E R13, desc[UR4][R12.64] ;  /* 0x000000040c0d0981 */ /* 0x000ea4000c1e1900 */
[----:B-----5:R-:W-:Y:S02]  /*07c0*/  @!P1 IMAD R15, R14, R21, R15 ;  /* 0x000000150e0f9224 */ /* 0x020fe400078e020f */
[----:B------:R-:W4:Y:S02]  /*07d0*/  @P0 LDG.E R7, desc[UR4][R6.64] ;  /* 0x0000000406070981 */ /* 0x000f24000c1e1900 */
[----:B---3--:R-:W-:-:S06]  /*07e0*/  @!P1 IMAD.WIDE R4, R15, 0x4, R4 ;  /* 0x000000040f049825 */ /* 0x008fcc00078e0204 */
[----:B------:R-:W3:Y:S01]  /*07f0*/  @!P1 LDG.E R5, desc[UR4][R4.64] ;  /* 0x0000000404059981 */ /* 0x000ee2000c1e1900 */
[----:B--2---:R-:W-:-:S04]  /*0800*/  @P0 FADD R8, R22, R13 ;  /* 0x0000000d16080221 */ /* 0x004fc80000000000 */
[----:B----4-:R-:W-:-:S04]  /*0810*/  @P0 FADD R22, R8, R7 ;  /* 0x0000000708160221 */ /* 0x010fc80000000000 */
[----:B---3--:R-:W-:-:S07]  /*0820*/  @!P1 FADD R22, R22, R5 ;  /* 0x0000000516169221 */ /* 0x008fce0000000000 */
.L_x_0:
[----:B------:R-:W-:Y:S01]  /*0830*/  IMAD.WIDE R4, R23, 0x4, R2 ;  /* 0x0000000417047825 */ /* 0x000fe200078e0202 */
[----:B------:R-:W1:Y:S01]  /*0840*/  LDC.64 R6, c[0x0][0x390] ;  /* 0x0000e400ff067b82 */ /* 0x000e620000000a00 */
[----:B0-----:R-:W2:Y:S04]  /*0850*/  LDG.E R2, desc[UR4][R2.64] ;  /* 0x0000000402027981 */ /* 0x001ea8000c1e1900 */
[----:B------:R-:W2:Y:S03]  /*0860*/  LDG.E R4, desc[UR4][R4.64] ;  /* 0x0000000404047981 */ /* 0x000ea6000c1e1900 */
[----:B------:R-:W0:Y:S01]  /*0870*/  LDC.64 R8, c[0x0][0x388] ;  /* 0x0000e200ff087b82 */ /* 0x000e220000000a00 */
[----:B--2---:R-:W-:-:S04]  /*0880*/  IMAD R21, R4, R21, R2 ;  /* 0x0000001504157224 */ /* 0x004fc800078e0202 */
[----:B-1----:R-:W-:-:S06]  /*0890*/  IMAD.WIDE R6, R21, 0x4, R6 ;  /* 0x0000000415067825 */ /* 0x002fcc00078e0206 */
[----:B------:R-:W2:Y:S01]  /*08a0*/  LDG.E R7, desc[UR4][R6.64] ;  /* 0x0000000406077981 */ /* 0x000ea2000c1e1900 */
[----:B0-----:R-:W-:-:S04]  /*08b0*/  IMAD.WIDE.U32 R8, R0, 0x4, R8 ;  /* 0x0000000400087825 */ /* 0x001fc800078e0008 */
[----:B--2---:R-:W-:-:S05]  /*08c0*/  FADD R11, R7, R22 ;  /* 0x00000016070b7221 */ /* 0x004fca0000000000 */
[----:B------:R-:W-:Y:S01]  /*08d0*/  STG.E desc[UR4][R8.64], R11 ;  /* 0x0000000b08007986 */ /* 0x000fe2000c101904 */
[----:B------:R-:W-:Y:S05]  /*08e0*/  EXIT ;  /* 0x000000000000794d */ /* 0x000fea0003800000 */
.L_x_4:
[----:B------:R-:W-:-:S00]  /*08f0*/  BRA `(.L_x_4) ;  /* 0xfffffffc00fc7947 */ /* 0x000fc0000383ffff */
[----:B------:R-:W-:-:S00]  /*0900*/  NOP ;  /* 0x0000000000007918 */ /* 0x000fc00000000000 */
[----:B------:R-:W-:-:S00]  /*0910*/  NOP ;  /* 0x0000000000007918 */ /* 0x000fc00000000000 */
[----:B------:R-:W-:-:S00]  /*0920*/  NOP ;  /* 0x0000000000007918 */ /* 0x000fc00000000000 */
[----:B------:R-:W-:-:S00]  /*0930*/  NOP ;  /* 0x0000000000007918 */ /* 0x000fc00000000000 */
[----:B------:R-:W-:-:S00]  /*0940*/  NOP ;  /* 0x0000000000007918 */ /* 0x000fc00000000000 */
[----:B------:R-:W-:-:S00]  /*0950*/  NOP ;  /* 0x0000000000007918 */ /* 0x000fc00000000000 */
[----:B------:R-:W-:-:S00]  /*0960*/  NOP ;  /* 0x0000000000007918 */ /* 0x000fc00000000000 */
[----:B------:R-:W-:-:S00]  /*0970*/  NOP ;  /* 0x0000000000007918 */ /* 0x000fc00000000000 */
.L_x_5:


//--------------------- .nv.shared.reserved.0     --------------------------
	.section	.nv.shared.reserved.0,"aw",@nobits
	.weak		__nv_reservedSMEM_offset_0_alias
	.size		__nv_reservedSMEM_offset_0_alias, 0, 64
	.other		__nv_reservedSMEM_offset_0_alias,@"STO_CUDA_RESERVED_SHARED STV_DEFAULT"
__nv_reservedSMEM_offset_0_alias:
	.zero		0
	.zero		64


//--------------------- .nv.constant0._Z3TSPPiPfS0_ii --------------------------
	.section	.nv.constant0._Z3TSPPiPfS0_ii,"a",@progbits
	.sectionflags	@""
	.align	4
.nv.constant0._Z3TSPPiPfS0_ii:
	.zero		928


//--------------------- SYMBOLS --------------------------

	.type		.nv.reservedSmem.offset0,@object
	.size		.nv.reservedSmem.offset0,0x4
